//
// Generated by NVIDIA NVVM Compiler
//
// Compiler Build ID: CL-36424714
// Cuda compilation tools, release 13.0, V13.0.88
// Based on NVVM 20.0.0
//

.version 9.0
.target sm_100
.address_size 64

	// .globl	_Z16conv_kernel_bf16PKfS0_Pfiiiiii

.visible .entry _Z16conv_kernel_bf16PKfS0_Pfiiiiii(
	.param .u64 .ptr .align 1 _Z16conv_kernel_bf16PKfS0_Pfiiiiii_param_0,
	.param .u64 .ptr .align 1 _Z16conv_kernel_bf16PKfS0_Pfiiiiii_param_1,
	.param .u64 .ptr .align 1 _Z16conv_kernel_bf16PKfS0_Pfiiiiii_param_2,
	.param .u32 _Z16conv_kernel_bf16PKfS0_Pfiiiiii_param_3,
	.param .u32 _Z16conv_kernel_bf16PKfS0_Pfiiiiii_param_4,
	.param .u32 _Z16conv_kernel_bf16PKfS0_Pfiiiiii_param_5,
	.param .u32 _Z16conv_kernel_bf16PKfS0_Pfiiiiii_param_6,
	.param .u32 _Z16conv_kernel_bf16PKfS0_Pfiiiiii_param_7,
	.param .u32 _Z16conv_kernel_bf16PKfS0_Pfiiiiii_param_8
)
{
	.reg .pred 	%p<17>;
	.reg .b16 	%rs<158>;
	.reg .b32 	%r<61>;
	.reg .b32 	%f<125>;
	.reg .b64 	%rd<51>;

	ld.param.u64 	%rd6, [_Z16conv_kernel_bf16PKfS0_Pfiiiiii_param_0];
	ld.param.u64 	%rd8, [_Z16conv_kernel_bf16PKfS0_Pfiiiiii_param_1];
	ld.param.u32 	%r31, [_Z16conv_kernel_bf16PKfS0_Pfiiiiii_param_3];
	ld.param.u32 	%r26, [_Z16conv_kernel_bf16PKfS0_Pfiiiiii_param_4];
	ld.param.u32 	%r27, [_Z16conv_kernel_bf16PKfS0_Pfiiiiii_param_5];
	ld.param.u32 	%r28, [_Z16conv_kernel_bf16PKfS0_Pfiiiiii_param_6];
	ld.param.u32 	%r29, [_Z16conv_kernel_bf16PKfS0_Pfiiiiii_param_7];
	ld.param.u32 	%r30, [_Z16conv_kernel_bf16PKfS0_Pfiiiiii_param_8];
	cvta.to.global.u64 	%rd1, %rd8;
	mov.u32 	%r32, %ctaid.y;
	mov.u32 	%r33, %ntid.y;
	mov.u32 	%r34, %tid.y;
	mad.lo.s32 	%r1, %r32, %r33, %r34;
	mov.u32 	%r35, %ctaid.x;
	mov.u32 	%r36, %ntid.x;
	mov.u32 	%r37, %tid.x;
	mad.lo.s32 	%r2, %r35, %r36, %r37;
	setp.ge.s32 	%p1, %r1, %r31;
	setp.ge.s32 	%p2, %r2, %r26;
	or.pred  	%p3, %p1, %p2;
	mov.f32 	%f123, 0f00000000;
	@%p3 bra 	$L__BB0_21;
	setp.lt.s32 	%p4, %r27, 1;
	@%p4 bra 	$L__BB0_20;
	min.s32 	%r38, %r28, %r29;
	setp.lt.s32 	%p5, %r38, 1;
	@%p5 bra 	$L__BB0_20;
	and.b32  	%r3, %r29, 15;
	and.b32  	%r4, %r29, 7;
	and.b32  	%r5, %r29, 2147483632;
	and.b32  	%r6, %r29, 3;
	neg.s32 	%r7, %r5;
	mul.lo.s32 	%r8, %r30, %r29;
	shl.b32 	%r9, %r30, 4;
	cvta.to.global.u64 	%rd2, %rd6;
	mad.lo.s32 	%r40, %r26, %r1, %r2;
	mul.lo.s32 	%r10, %r40, %r27;
	mov.f32 	%f123, 0f00000000;
	mov.b32 	%r54, 0;
	mul.wide.s32 	%rd4, %r30, 4;
$L__BB0_4:
	add.s32 	%r42, %r54, %r10;
	mul.wide.s32 	%rd9, %r42, 4;
	add.s64 	%rd10, %rd2, %rd9;
	ld.global.f32 	%f21, [%rd10];
	// begin inline asm
	{  cvt.rn.bf16.f32 %rs2, %f21;}

	// end inline asm
	mov.b32 	%r55, 0;
$L__BB0_5:
	setp.lt.u32 	%p6, %r29, 16;
	mul.lo.s32 	%r13, %r55, %r29;
	mov.b32 	%r59, 0;
	@%p6 bra 	$L__BB0_8;
	mad.lo.s32 	%r56, %r8, %r55, %r54;
	mov.u32 	%r57, %r7;
$L__BB0_7:
	.pragma "nounroll";
	mul.wide.s32 	%rd11, %r56, 4;
	add.s64 	%rd12, %rd1, %rd11;
	ld.global.f32 	%f23, [%rd12];
	// begin inline asm
	{  cvt.rn.bf16.f32 %rs3, %f23;}

	// end inline asm
	// begin inline asm
	{ mul.bf16 %rs4,%rs2,%rs3; }

	// end inline asm
	// begin inline asm
	{ cvt.f32.bf16 %f24, %rs4;}

	// end inline asm
	add.f32 	%f55, %f123, %f24;
	add.s64 	%rd14, %rd12, %rd4;
	ld.global.f32 	%f25, [%rd14];
	// begin inline asm
	{  cvt.rn.bf16.f32 %rs8, %f25;}

	// end inline asm
	// begin inline asm
	{ mul.bf16 %rs9,%rs2,%rs8; }

	// end inline asm
	// begin inline asm
	{ cvt.f32.bf16 %f26, %rs9;}

	// end inline asm
	add.f32 	%f56, %f55, %f26;
	add.s64 	%rd15, %rd14, %rd4;
	ld.global.f32 	%f27, [%rd15];
	// begin inline asm
	{  cvt.rn.bf16.f32 %rs13, %f27;}

	// end inline asm
	// begin inline asm
	{ mul.bf16 %rs14,%rs2,%rs13; }

	// end inline asm
	// begin inline asm
	{ cvt.f32.bf16 %f28, %rs14;}

	// end inline asm
	add.f32 	%f57, %f56, %f28;
	add.s64 	%rd16, %rd15, %rd4;
	ld.global.f32 	%f29, [%rd16];
	// begin inline asm
	{  cvt.rn.bf16.f32 %rs18, %f29;}

	// end inline asm
	// begin inline asm
	{ mul.bf16 %rs19,%rs2,%rs18; }

	// end inline asm
	// begin inline asm
	{ cvt.f32.bf16 %f30, %rs19;}

	// end inline asm
	add.f32 	%f58, %f57, %f30;
	add.s64 	%rd17, %rd16, %rd4;
	ld.global.f32 	%f31, [%rd17];
	// begin inline asm
	{  cvt.rn.bf16.f32 %rs23, %f31;}

	// end inline asm
	// begin inline asm
	{ mul.bf16 %rs24,%rs2,%rs23; }

	// end inline asm
	// begin inline asm
	{ cvt.f32.bf16 %f32, %rs24;}

	// end inline asm
	add.f32 	%f59, %f58, %f32;
	add.s64 	%rd18, %rd17, %rd4;
	ld.global.f32 	%f33, [%rd18];
	// begin inline asm
	{  cvt.rn.bf16.f32 %rs28, %f33;}

	// end inline asm
	// begin inline asm
	{ mul.bf16 %rs29,%rs2,%rs28; }

	// end inline asm
	// begin inline asm
	{ cvt.f32.bf16 %f34, %rs29;}

	// end inline asm
	add.f32 	%f60, %f59, %f34;
	add.s64 	%rd19, %rd18, %rd4;
	ld.global.f32 	%f35, [%rd19];
	// begin inline asm
	{  cvt.rn.bf16.f32 %rs33, %f35;}

	// end inline asm
	// begin inline asm
	{ mul.bf16 %rs34,%rs2,%rs33; }

	// end inline asm
	// begin inline asm
	{ cvt.f32.bf16 %f36, %rs34;}

	// end inline asm
	add.f32 	%f61, %f60, %f36;
	add.s64 	%rd20, %rd19, %rd4;
	ld.global.f32 	%f37, [%rd20];
	// begin inline asm
	{  cvt.rn.bf16.f32 %rs38, %f37;}

	// end inline asm
	// begin inline asm
	{ mul.bf16 %rs39,%rs2,%rs38; }

	// end inline asm
	// begin inline asm
	{ cvt.f32.bf16 %f38, %rs39;}

	// end inline asm
	add.f32 	%f62, %f61, %f38;
	add.s64 	%rd21, %rd20, %rd4;
	ld.global.f32 	%f39, [%rd21];
	// begin inline asm
	{  cvt.rn.bf16.f32 %rs43, %f39;}

	// end inline asm
	// begin inline asm
	{ mul.bf16 %rs44,%rs2,%rs43; }

	// end inline asm
	// begin inline asm
	{ cvt.f32.bf16 %f40, %rs44;}

	// end inline asm
	add.f32 	%f63, %f62, %f40;
	add.s64 	%rd22, %rd21, %rd4;
	ld.global.f32 	%f41, [%rd22];
	// begin inline asm
	{  cvt.rn.bf16.f32 %rs48, %f41;}

	// end inline asm
	// begin inline asm
	{ mul.bf16 %rs49,%rs2,%rs48; }

	// end inline asm
	// begin inline asm
	{ cvt.f32.bf16 %f42, %rs49;}

	// end inline asm
	add.f32 	%f64, %f63, %f42;
	add.s64 	%rd23, %rd22, %rd4;
	ld.global.f32 	%f43, [%rd23];
	// begin inline asm
	{  cvt.rn.bf16.f32 %rs53, %f43;}

	// end inline asm
	// begin inline asm
	{ mul.bf16 %rs54,%rs2,%rs53; }

	// end inline asm
	// begin inline asm
	{ cvt.f32.bf16 %f44, %rs54;}

	// end inline asm
	add.f32 	%f65, %f64, %f44;
	add.s64 	%rd24, %rd23, %rd4;
	ld.global.f32 	%f45, [%rd24];
	// begin inline asm
	{  cvt.rn.bf16.f32 %rs58, %f45;}

	// end inline asm
	// begin inline asm
	{ mul.bf16 %rs59,%rs2,%rs58; }

	// end inline asm
	// begin inline asm
	{ cvt.f32.bf16 %f46, %rs59;}

	// end inline asm
	add.f32 	%f66, %f65, %f46;
	add.s64 	%rd25, %rd24, %rd4;
	ld.global.f32 	%f47, [%rd25];
	// begin inline asm
	{  cvt.rn.bf16.f32 %rs63, %f47;}

	// end inline asm
	// begin inline asm
	{ mul.bf16 %rs64,%rs2,%rs63; }

	// end inline asm
	// begin inline asm
	{ cvt.f32.bf16 %f48, %rs64;}

	// end inline asm
	add.f32 	%f67, %f66, %f48;
	add.s64 	%rd26, %rd25, %rd4;
	ld.global.f32 	%f49, [%rd26];
	// begin inline asm
	{  cvt.rn.bf16.f32 %rs68, %f49;}

	// end inline asm
	// begin inline asm
	{ mul.bf16 %rs69,%rs2,%rs68; }

	// end inline asm
	// begin inline asm
	{ cvt.f32.bf16 %f50, %rs69;}

	// end inline asm
	add.f32 	%f68, %f67, %f50;
	add.s64 	%rd27, %rd26, %rd4;
	ld.global.f32 	%f51, [%rd27];
	// begin inline asm
	{  cvt.rn.bf16.f32 %rs73, %f51;}

	// end inline asm
	// begin inline asm
	{ mul.bf16 %rs74,%rs2,%rs73; }

	// end inline asm
	// begin inline asm
	{ cvt.f32.bf16 %f52, %rs74;}

	// end inline asm
	add.f32 	%f69, %f68, %f52;
	add.s64 	%rd28, %rd27, %rd4;
	ld.global.f32 	%f53, [%rd28];
	// begin inline asm
	{  cvt.rn.bf16.f32 %rs78, %f53;}

	// end inline asm
	// begin inline asm
	{ mul.bf16 %rs79,%rs2,%rs78; }

	// end inline asm
	// begin inline asm
	{ cvt.f32.bf16 %f54, %rs79;}

	// end inline asm
	add.f32 	%f123, %f69, %f54;
	add.s32 	%r57, %r57, 16;
	add.s32 	%r56, %r56, %r9;
	setp.eq.s32 	%p7, %r57, 0;
	mov.u32 	%r59, %r5;
	@%p7 bra 	$L__BB0_8;
	bra.uni 	$L__BB0_7;
$L__BB0_8:
	setp.eq.s32 	%p8, %r3, 0;
	@%p8 bra 	$L__BB0_18;
	add.s32 	%r44, %r3, -1;
	setp.lt.u32 	%p9, %r44, 7;
	@%p9 bra 	$L__BB0_11;
	add.s32 	%r45, %r59, %r13;
	mad.lo.s32 	%r46, %r45, %r30, %r54;
	mul.wide.s32 	%rd29, %r46, 4;
	add.s64 	%rd30, %rd1, %rd29;
	ld.global.f32 	%f71, [%rd30];
	// begin inline asm
	{  cvt.rn.bf16.f32 %rs83, %f71;}

	// end inline asm
	// begin inline asm
	{ mul.bf16 %rs84,%rs2,%rs83; }

	// end inline asm
	// begin inline asm
	{ cvt.f32.bf16 %f72, %rs84;}

	// end inline asm
	add.f32 	%f87, %f123, %f72;
	add.s64 	%rd32, %rd30, %rd4;
	ld.global.f32 	%f73, [%rd32];
	// begin inline asm
	{  cvt.rn.bf16.f32 %rs88, %f73;}

	// end inline asm
	// begin inline asm
	{ mul.bf16 %rs89,%rs2,%rs88; }

	// end inline asm
	// begin inline asm
	{ cvt.f32.bf16 %f74, %rs89;}

	// end inline asm
	add.f32 	%f88, %f87, %f74;
	add.s64 	%rd33, %rd32, %rd4;
	ld.global.f32 	%f75, [%rd33];
	// begin inline asm
	{  cvt.rn.bf16.f32 %rs93, %f75;}

	// end inline asm
	// begin inline asm
	{ mul.bf16 %rs94,%rs2,%rs93; }

	// end inline asm
	// begin inline asm
	{ cvt.f32.bf16 %f76, %rs94;}

	// end inline asm
	add.f32 	%f89, %f88, %f76;
	add.s64 	%rd34, %rd33, %rd4;
	ld.global.f32 	%f77, [%rd34];
	// begin inline asm
	{  cvt.rn.bf16.f32 %rs98, %f77;}

	// end inline asm
	// begin inline asm
	{ mul.bf16 %rs99,%rs2,%rs98; }

	// end inline asm
	// begin inline asm
	{ cvt.f32.bf16 %f78, %rs99;}

	// end inline asm
	add.f32 	%f90, %f89, %f78;
	add.s64 	%rd35, %rd34, %rd4;
	ld.global.f32 	%f79, [%rd35];
	// begin inline asm
	{  cvt.rn.bf16.f32 %rs103, %f79;}

	// end inline asm
	// begin inline asm
	{ mul.bf16 %rs104,%rs2,%rs103; }

	// end inline asm
	// begin inline asm
	{ cvt.f32.bf16 %f80, %rs104;}

	// end inline asm
	add.f32 	%f91, %f90, %f80;
	add.s64 	%rd36, %rd35, %rd4;
	ld.global.f32 	%f81, [%rd36];
	// begin inline asm
	{  cvt.rn.bf16.f32 %rs108, %f81;}

	// end inline asm
	// begin inline asm
	{ mul.bf16 %rs109,%rs2,%rs108; }

	// end inline asm
	// begin inline asm
	{ cvt.f32.bf16 %f82, %rs109;}

	// end inline asm
	add.f32 	%f92, %f91, %f82;
	add.s64 	%rd37, %rd36, %rd4;
	ld.global.f32 	%f83, [%rd37];
	// begin inline asm
	{  cvt.rn.bf16.f32 %rs113, %f83;}

	// end inline asm
	// begin inline asm
	{ mul.bf16 %rs114,%rs2,%rs113; }

	// end inline asm
	// begin inline asm
	{ cvt.f32.bf16 %f84, %rs114;}

	// end inline asm
	add.f32 	%f93, %f92, %f84;
	add.s64 	%rd38, %rd37, %rd4;
	ld.global.f32 	%f85, [%rd38];
	// begin inline asm
	{  cvt.rn.bf16.f32 %rs118, %f85;}

	// end inline asm
	// begin inline asm
	{ mul.bf16 %rs119,%rs2,%rs118; }

	// end inline asm
	// begin inline asm
	{ cvt.f32.bf16 %f86, %rs119;}

	// end inline asm
	add.f32 	%f123, %f93, %f86;
	add.s32 	%r59, %r59, 8;
$L__BB0_11:
	setp.eq.s32 	%p10, %r4, 0;
	@%p10 bra 	$L__BB0_18;
	add.s32 	%r47, %r4, -1;
	setp.lt.u32 	%p11, %r47, 3;
	@%p11 bra 	$L__BB0_14;
	add.s32 	%r48, %r59, %r13;
	mad.lo.s32 	%r49, %r48, %r30, %r54;
	mul.wide.s32 	%rd39, %r49, 4;
	add.s64 	%rd40, %rd1, %rd39;
	ld.global.f32 	%f95, [%rd40];
	// begin inline asm
	{  cvt.rn.bf16.f32 %rs123, %f95;}

	// end inline asm
	// begin inline asm
	{ mul.bf16 %rs124,%rs2,%rs123; }

	// end inline asm
	// begin inline asm
	{ cvt.f32.bf16 %f96, %rs124;}

	// end inline asm
	add.f32 	%f103, %f123, %f96;
	add.s64 	%rd42, %rd40, %rd4;
	ld.global.f32 	%f97, [%rd42];
	// begin inline asm
	{  cvt.rn.bf16.f32 %rs128, %f97;}

	// end inline asm
	// begin inline asm
	{ mul.bf16 %rs129,%rs2,%rs128; }

	// end inline asm
	// begin inline asm
	{ cvt.f32.bf16 %f98, %rs129;}

	// end inline asm
	add.f32 	%f104, %f103, %f98;
	add.s64 	%rd43, %rd42, %rd4;
	ld.global.f32 	%f99, [%rd43];
	// begin inline asm
	{  cvt.rn.bf16.f32 %rs133, %f99;}

	// end inline asm
	// begin inline asm
	{ mul.bf16 %rs134,%rs2,%rs133; }

	// end inline asm
	// begin inline asm
	{ cvt.f32.bf16 %f100, %rs134;}

	// end inline asm
	add.f32 	%f105, %f104, %f100;
	add.s64 	%rd44, %rd43, %rd4;
	ld.global.f32 	%f101, [%rd44];
	// begin inline asm
	{  cvt.rn.bf16.f32 %rs138, %f101;}

	// end inline asm
	// begin inline asm
	{ mul.bf16 %rs139,%rs2,%rs138; }

	// end inline asm
	// begin inline asm
	{ cvt.f32.bf16 %f102, %rs139;}

	// end inline asm
	add.f32 	%f123, %f105, %f102;
	add.s32 	%r59, %r59, 4;
$L__BB0_14:
	setp.eq.s32 	%p12, %r6, 0;
	@%p12 bra 	$L__BB0_18;
	setp.eq.s32 	%p13, %r6, 1;
	add.s32 	%r50, %r59, %r13;
	mad.lo.s32 	%r51, %r50, %r30, %r54;
	mul.wide.s32 	%rd45, %r51, 4;
	add.s64 	%rd3, %rd1, %rd45;
	ld.global.f32 	%f106, [%rd3];
	// begin inline asm
	{  cvt.rn.bf16.f32 %rs143, %f106;}

	// end inline asm
	// begin inline asm
	{ mul.bf16 %rs144,%rs2,%rs143; }

	// end inline asm
	// begin inline asm
	{ cvt.f32.bf16 %f107, %rs144;}

	// end inline asm
	add.f32 	%f123, %f123, %f107;
	@%p13 bra 	$L__BB0_18;
	setp.eq.s32 	%p14, %r6, 2;
	add.s64 	%rd5, %rd3, %rd4;
	ld.global.f32 	%f108, [%rd5];
	// begin inline asm
	{  cvt.rn.bf16.f32 %rs148, %f108;}

	// end inline asm
	// begin inline asm
	{ mul.bf16 %rs149,%rs2,%rs148; }

	// end inline asm
	// begin inline asm
	{ cvt.f32.bf16 %f109, %rs149;}

	// end inline asm
	add.f32 	%f123, %f123, %f109;
	@%p14 bra 	$L__BB0_18;
	add.s64 	%rd46, %rd5, %rd4;
	ld.global.f32 	%f110, [%rd46];
	// begin inline asm
	{  cvt.rn.bf16.f32 %rs153, %f110;}

	// end inline asm
	// begin inline asm
	{ mul.bf16 %rs154,%rs2,%rs153; }

	// end inline asm
	// begin inline asm
	{ cvt.f32.bf16 %f111, %rs154;}

	// end inline asm
	add.f32 	%f123, %f123, %f111;
$L__BB0_18:
	add.s32 	%r55, %r55, 1;
	setp.ne.s32 	%p15, %r55, %r28;
	@%p15 bra 	$L__BB0_5;
	add.s32 	%r54, %r54, 1;
	setp.ne.s32 	%p16, %r54, %r27;
	@%p16 bra 	$L__BB0_4;
$L__BB0_20:
	ld.param.u64 	%rd50, [_Z16conv_kernel_bf16PKfS0_Pfiiiiii_param_2];
	max.f32 	%f112, %f123, 0f00000000;
	mad.lo.s32 	%r52, %r26, %r1, %r2;
	mul.lo.s32 	%r53, %r52, %r30;
	cvta.to.global.u64 	%rd47, %rd50;
	mul.wide.s32 	%rd48, %r53, 4;
	add.s64 	%rd49, %rd47, %rd48;
	st.global.f32 	[%rd49], %f112;
$L__BB0_21:
	ret;

}


// ===== COMPILED SASS (sm_100) =====

	.target	sm_100

	.elftype	@"ET_EXEC"


//--------------------- .note.nv.tkinfo           --------------------------
	.section	.note.nv.tkinfo,"",@"SHT_NOTE"
	.sectionflags	@"SHF_NOTE_NV_TKINFO"
	.tkinfo
        /*0018*/ 	.word	0x00000002
        /*0030*/ 	.string	""
        /*0030*/ 	.string	"ptxas"
        /*0030*/ 	.string	"Cuda compilation tools, release 13.0, V13.0.88"
        /*0030*/ 	.string	"Build cuda_13.0.r13.0/compiler.36424714_0"
        /*0030*/ 	.string	"-arch sm_100 -m 64 "



//--------------------- .note.nv.cuinfo           --------------------------
	.section	.note.nv.cuinfo,"",@"SHT_NOTE"
	.sectionflags	@"SHF_NOTE_NV_CUINFO"
        /*0018*/ 	.short	0x0002
        /*001a*/ 	.short	0x0064
        /*001c*/ 	.short	0x0082
	.zero		2


//--------------------- .nv.info                  --------------------------
	.section	.nv.info,"",@"SHT_CUDA_INFO"
	.align	4


	//----- nvinfo : EIATTR_REGCOUNT
	.align		4
        /*0000*/ 	.byte	0x04, 0x2f
        /*0002*/ 	.short	(.L_1 - .L_0)
	.align		4
.L_0:
        /*0004*/ 	.word	index@(_Z16conv_kernel_bf16PKfS0_Pfiiiiii)
        /*0008*/ 	.word	0x00000020


	//----- nvinfo : EIATTR_FRAME_SIZE
	.align		4
.L_1:
        /*000c*/ 	.byte	0x04, 0x11
        /*000e*/ 	.short	(.L_3 - .L_2)
	.align		4
.L_2:
        /*0010*/ 	.word	index@(_Z16conv_kernel_bf16PKfS0_Pfiiiiii)
        /*0014*/ 	.word	0x00000000


	//----- nvinfo : EIATTR_MIN_STACK_SIZE
	.align		4
.L_3:
        /*0018*/ 	.byte	0x04, 0x12
        /*001a*/ 	.short	(.L_5 - .L_4)
	.align		4
.L_4:
        /*001c*/ 	.word	index@(_Z16conv_kernel_bf16PKfS0_Pfiiiiii)
        /*0020*/ 	.word	0x00000000
.L_5:


//--------------------- .nv.compat                --------------------------
	.section	.nv.compat,"",@"SHT_CUDA_COMPAT_INFO"
	.align	4
        /*0000*/ 	.byte	0x02, 0x09, 0x00, 0x00, 0x02, 0x02, 0x01, 0x00, 0x02, 0x05, 0x05, 0x00, 0x03, 0x07, 0x01, 0x01
        /*0010*/ 	.byte	0x02, 0x03, 0x00, 0x00, 0x02, 0x06, 0x01, 0x00, 0x04, 0x0b, 0x08, 0x00, 0x09, 0x00, 0x00, 0x00
        /*0020*/ 	.byte	0x00, 0x00, 0x00, 0x00


//--------------------- .nv.info._Z16conv_kernel_bf16PKfS0_Pfiiiiii --------------------------
	.section	.nv.info._Z16conv_kernel_bf16PKfS0_Pfiiiiii,"",@"SHT_CUDA_INFO"
	.sectionflags	@""
	.align	4


	//----- nvinfo : EIATTR_CUDA_API_VERSION
	.align		4
        /*0000*/ 	.byte	0x04, 0x37
        /*0002*/ 	.short	(.L_7 - .L_6)
.L_6:
        /*0004*/ 	.word	0x00000082


	//----- nvinfo : EIATTR_KPARAM_INFO
	.align		4
.L_7:
        /*0008*/ 	.byte	0x04, 0x17
        /*000a*/ 	.short	(.L_9 - .L_8)
.L_8:
        /*000c*/ 	.word	0x00000000
        /*0010*/ 	.short	0x0008
        /*0012*/ 	.short	0x002c
        /*0014*/ 	.byte	0x00, 0xf0, 0x11, 0x00


	//----- nvinfo : EIATTR_KPARAM_INFO
	.align		4
.L_9:
        /*0018*/ 	.byte	0x04, 0x17
        /*001a*/ 	.short	(.L_11 - .L_10)
.L_10:
        /*001c*/ 	.word	0x00000000
        /*0020*/ 	.short	0x0007
        /*0022*/ 	.short	0x0028
        /*0024*/ 	.byte	0x00, 0xf0, 0x11, 0x00


	//----- nvinfo : EIATTR_KPARAM_INFO
	.align		4
.L_11:
        /*0028*/ 	.byte	0x04, 0x17
        /*002a*/ 	.short	(.L_13 - .L_12)
.L_12:
        /*002c*/ 	.word	0x00000000
        /*0030*/ 	.short	0x0006
        /*0032*/ 	.short	0x0024
        /*0034*/ 	.byte	0x00, 0xf0, 0x11, 0x00


	//----- nvinfo : EIATTR_KPARAM_INFO
	.align		4
.L_13:
        /*0038*/ 	.byte	0x04, 0x17
        /*003a*/ 	.short	(.L_15 - .L_14)
.L_14:
        /*003c*/ 	.word	0x00000000
        /*0040*/ 	.short	0x0005
        /*0042*/ 	.short	0x0020
        /*0044*/ 	.byte	0x00, 0xf0, 0x11, 0x00


	//----- nvinfo : EIATTR_KPARAM_INFO
	.align		4
.L_15:
        /*0048*/ 	.byte	0x04, 0x17
        /*004a*/ 	.short	(.L_17 - .L_16)
.L_16:
        /*004c*/ 	.word	0x00000000
        /*0050*/ 	.short	0x0004
        /*0052*/ 	.short	0x001c
        /*0054*/ 	.byte	0x00, 0xf0, 0x11, 0x00


	//----- nvinfo : EIATTR_KPARAM_INFO
	.align		4
.L_17:
        /*0058*/ 	.byte	0x04, 0x17
        /*005a*/ 	.short	(.L_19 - .L_18)
.L_18:
        /*005c*/ 	.word	0x00000000
        /*0060*/ 	.short	0x0003
        /*0062*/ 	.short	0x0018
        /*0064*/ 	.byte	0x00, 0xf0, 0x11, 0x00


	//----- nvinfo : EIATTR_KPARAM_INFO
	.align		4
.L_19:
        /*0068*/ 	.byte	0x04, 0x17
        /*006a*/ 	.short	(.L_21 - .L_20)
.L_20:
        /*006c*/ 	.word	0x00000000
        /*0070*/ 	.short	0x0002
        /*0072*/ 	.short	0x0010
        /*0074*/ 	.byte	0x00, 0xf5, 0x21, 0x00


	//----- nvinfo : EIATTR_KPARAM_INFO
	.align		4
.L_21:
        /*0078*/ 	.byte	0x04, 0x17
        /*007a*/ 	.short	(.L_23 - .L_22)
.L_22:
        /*007c*/ 	.word	0x00000000
        /*0080*/ 	.short	0x0001
        /*0082*/ 	.short	0x0008
        /*0084*/ 	.byte	0x00, 0xf5, 0x21, 0x00


	//----- nvinfo : EIATTR_KPARAM_INFO
	.align		4
.L_23:
        /*0088*/ 	.byte	0x04, 0x17
        /*008a*/ 	.short	(.L_25 - .L_24)
.L_24:
        /*008c*/ 	.word	0x00000000
        /*0090*/ 	.short	0x0000
        /*0092*/ 	.short	0x0000
        /*0094*/ 	.byte	0x00, 0xf5, 0x21, 0x00


	//----- nvinfo : EIATTR_SPARSE_MMA_MASK
	.align		4
.L_25:
        /*0098*/ 	.byte	0x03, 0x50
        /*009a*/ 	.short	0x0000


	//----- nvinfo : EIATTR_MAXREG_COUNT
	.align		4
        /*009c*/ 	.byte	0x03, 0x1b
        /*009e*/ 	.short	0x00ff


	//----- nvinfo : EIATTR_MERCURY_ISA_VERSION
	.align		4
        /*00a0*/ 	.byte	0x03, 0x5f
        /*00a2*/ 	.short	0x0101


	//----- nvinfo : EIATTR_VRC_CTA_INIT_COUNT
	.align		4
        /*00a4*/ 	.byte	0x02, 0x4a
	.zero		1
	.zero		1


	//----- nvinfo : EIATTR_EXIT_INSTR_OFFSETS
	.align		4
        /*00a8*/ 	.byte	0x04, 0x1c
        /*00aa*/ 	.short	(.L_27 - .L_26)


	//   ....[0]....
.L_26:
        /*00ac*/ 	.word	0x000000c0


	//   ....[1]....
        /*00b0*/ 	.word	0x000012c0


	//----- nvinfo : EIATTR_CBANK_PARAM_SIZE
	.align		4
.L_27:
        /*00b4*/ 	.byte	0x03, 0x19
        /*00b6*/ 	.short	0x0030


	//----- nvinfo : EIATTR_PARAM_CBANK
	.align		4
        /*00b8*/ 	.byte	0x04, 0x0a
        /*00ba*/ 	.short	(.L_29 - .L_28)
	.align		4
.L_28:
        /*00bc*/ 	.word	index@(.nv.constant0._Z16conv_kernel_bf16PKfS0_Pfiiiiii)
        /*00c0*/ 	.short	0x0380
        /*00c2*/ 	.short	0x0030


	//----- nvinfo : EIATTR_SW_WAR
	.align		4
.L_29:
        /*00c4*/ 	.byte	0x04, 0x36
        /*00c6*/ 	.short	(.L_31 - .L_30)
.L_30:
        /*00c8*/ 	.word	0x00000008
.L_31:


//--------------------- .nv.callgraph             --------------------------
	.section	.nv.callgraph,"",@"SHT_CUDA_CALLGRAPH"
	.align	4
	.sectionentsize	8
	.align		4
        /*0000*/ 	.word	0x00000000
	.align		4
        /*0004*/ 	.word	0xffffffff
	.align		4
        /*0008*/ 	.word	0x00000000
	.align		4
        /*000c*/ 	.word	0xfffffffe
	.align		4
        /*0010*/ 	.word	0x00000000
	.align		4
        /*0014*/ 	.word	0xfffffffd
	.align		4
        /*0018*/ 	.word	0x00000000
	.align		4
        /*001c*/ 	.word	0xfffffffc


//--------------------- .text._Z16conv_kernel_bf16PKfS0_Pfiiiiii --------------------------
	.section	.text._Z16conv_kernel_bf16PKfS0_Pfiiiiii,"ax",@progbits
	.align	128
        .global         _Z16conv_kernel_bf16PKfS0_Pfiiiiii
        .type           _Z16conv_kernel_bf16PKfS0_Pfiiiiii,@function
        .size           _Z16conv_kernel_bf16PKfS0_Pfiiiiii,(.L_x_9 - _Z16conv_kernel_bf16PKfS0_Pfiiiiii)
        .other          _Z16conv_kernel_bf16PKfS0_Pfiiiiii,@"STO_CUDA_ENTRY STV_DEFAULT"
_Z16conv_kernel_bf16PKfS0_Pfiiiiii:
.text._Z16conv_kernel_bf16PKfS0_Pfiiiiii:
[----:B------:R-:W-:Y:S01]  /*0000*/  LDC R1, c[0x0][0x37c] ;  /* 0x0000df00ff017b82 */ /* 0x000fe20000000800 */
[----:B------:R-:W0:Y:S07]  /*0010*/  S2R R5, SR_TID.X ;  /* 0x0000000000057919 */ /* 0x000e2e0000002100 */
[----:B------:R-:W1:Y:S01]  /*0020*/  LDC R3, c[0x0][0x364] ;  /* 0x0000d900ff037b82 */ /* 0x000e620000000800 */
[----:B------:R-:W2:Y:S01]  /*0030*/  LDCU.64 UR6, c[0x0][0x398] ;  /* 0x00007300ff0677ac */ /* 0x000ea20008000a00 */
[----:B------:R-:W1:Y:S06]  /*0040*/  S2R R2, SR_TID.Y ;  /* 0x0000000000027919 */ /* 0x000e6c0000002200 */
[----:B------:R-:W0:Y:S08]  /*0050*/  S2UR UR5, SR_CTAID.X ;  /* 0x00000000000579c3 */ /* 0x000e300000002500 */
[----:B------:R-:W0:Y:S08]  /*0060*/  LDC R0, c[0x0][0x360] ;  /* 0x0000d800ff007b82 */ /* 0x000e300000000800 */
[----:B------:R-:W1:Y:S01]  /*0070*/  S2UR UR4, SR_CTAID.Y ;  /* 0x00000000000479c3 */ /* 0x000e620000002600 */
[----:B0-----:R-:W-:-:S05]  /*0080*/  IMAD R0, R0, UR5, R5 ;  /* 0x0000000500007c24 */ /* 0x001fca000f8e0205 */
[----:B--2---:R-:W-:Y:S01]  /*0090*/  ISETP.GE.AND P0, PT, R0, UR7, PT ;  /* 0x0000000700007c0c */ /* 0x004fe2000bf06270 */
[----:B-1----:R-:W-:-:S05]  /*00a0*/  IMAD R3, R3, UR4, R2 ;  /* 0x0000000403037c24 */ /* 0x002fca000f8e0202 */
[----:B------:R-:W-:-:S13]  /*00b0*/  ISETP.GE.OR P0, PT, R3, UR6, P0 ;  /* 0x0000000603007c0c */ /* 0x000fda0008706670 */
[----:B------:R-:W-:Y:S05]  /*00c0*/  @P0 EXIT ;  /* 0x000000000000094d */ /* 0x000fea0003800000 */
[----:B------:R-:W0:Y:S01]  /*00d0*/  LDC R8, c[0x0][0x3a8] ;  /* 0x0000ea00ff087b82 */ /* 0x000e220000000800 */
[----:B------:R-:W1:Y:S01]  /*00e0*/  LDCU.64 UR4, c[0x0][0x358] ;  /* 0x00006b00ff0477ac */ /* 0x000e620008000a00 */
[----:B------:R-:W-:-:S06]  /*00f0*/  HFMA2 R29, -RZ, RZ, 0, 0 ;  /* 0x00000000ff1d7431 */ /* 0x000fcc00000001ff */
[----:B------:R-:W0:Y:S02]  /*0100*/  LDC.64 R4, c[0x0][0x3a0] ;  /* 0x0000e800ff047b82 */ /* 0x000e240000000a00 */
[----:B0-----:R-:W-:-:S04]  /*0110*/  VIMNMX R2, PT, PT, R5, R8, PT ;  /* 0x0000000805027248 */ /* 0x001fc80003fe0100 */
[----:B------:R-:W-:-:S04]  /*0120*/  ISETP.GE.AND P0, PT, R2, 0x1, PT ;  /* 0x000000010200780c */ /* 0x000fc80003f06270 */
[----:B------:R-:W-:-:S13]  /*0130*/  ISETP.LT.OR P0, PT, R4, 0x1, !P0 ;  /* 0x000000010400780c */ /* 0x000fda0004701670 */
[----:B-1----:R-:W-:Y:S05]  /*0140*/  @P0 BRA `(.L_x_0) ;  /* 0x00000010003c0947 */ /* 0x002fea0003800000 */
[----:B------:R-:W0:Y:S01]  /*0150*/  LDC R7, c[0x0][0x3ac] ;  /* 0x0000eb00ff077b82 */ /* 0x000e220000000800 */
[C---:B------:R-:W-:Y:S02]  /*0160*/  LOP3.LUT R5, R8.reuse, 0x7ffffff0, RZ, 0xc0, !PT ;  /* 0x7ffffff008057812 */ /* 0x040fe400078ec0ff */
[C---:B------:R-:W-:Y:S02]  /*0170*/  LOP3.LUT R2, R8.reuse, 0xf, RZ, 0xc0, !PT ;  /* 0x0000000f08027812 */ /* 0x040fe400078ec0ff */
[C---:B------:R-:W-:Y:S02]  /*0180*/  LOP3.LUT R4, R8.reuse, 0x7, RZ, 0xc0, !PT ;  /* 0x0000000708047812 */ /* 0x040fe400078ec0ff */
[----:B------:R-:W-:Y:S02]  /*0190*/  MOV R29, RZ ;  /* 0x000000ff001d7202 */ /* 0x000fe40000000f00 */
[----:B------:R-:W-:Y:S02]  /*01a0*/  MOV R10, RZ ;  /* 0x000000ff000a7202 */ /* 0x000fe40000000f00 */
[----:B------:R-:W-:Y:S01]  /*01b0*/  IADD3 R9, PT, PT, -R5, RZ, RZ ;  /* 0x000000ff05097210 */ /* 0x000fe20007ffe1ff */
[C---:B0-----:R-:W-:Y:S01]  /*01c0*/  IMAD R6, R8.reuse, R7, RZ ;  /* 0x0000000708067224 */ /* 0x041fe200078e02ff */
[----:B------:R-:W-:Y:S01]  /*01d0*/  LOP3.LUT R7, R8, 0x3, RZ, 0xc0, !PT ;  /* 0x0000000308077812 */ /* 0x000fe200078ec0ff */
[----:B------:R-:W-:-:S07]  /*01e0*/  IMAD R8, R3, UR7, R0 ;  /* 0x0000000703087c24 */ /* 0x000fce000f8e0200 */
.L_x_7:
[----:B------:R-:W0:Y:S01]  /*01f0*/  LDC.64 R14, c[0x0][0x380] ;  /* 0x0000e000ff0e7b82 */ /* 0x000e220000000a00 */
[----:B------:R-:W1:Y:S02]  /*0200*/  LDCU UR6, c[0x0][0x3a0] ;  /* 0x00007400ff0677ac */ /* 0x000e640008000800 */
[----:B-1----:R-:W-:-:S04]  /*0210*/  IMAD R11, R8, UR6, R10 ;  /* 0x00000006080b7c24 */ /* 0x002fc8000f8e020a */
[----:B0-----:R-:W-:-:S05]  /*0220*/  IMAD.WIDE R14, R11, 0x4, R14 ;  /* 0x000000040b0e7825 */ /* 0x001fca00078e020e */
[----:B------:R-:W2:Y:S01]  /*0230*/  LDG.E R12, desc[UR4][R14.64] ;  /* 0x000000040e0c7981 */ /* 0x000ea2000c1e1900 */
[----:B------:R-:W-:Y:S02]  /*0240*/  MOV R11, RZ ;  /* 0x000000ff000b7202 */ /* 0x000fe40000000f00 */
[----:B--2---:R-:W-:-:S07]  /*0250*/  F2FP.BF16.F32.PACK_AB R12, RZ, R12 ;  /* 0x0000000cff0c723e */ /* 0x004fce00000010ff */
.L_x_6:
[----:B------:R-:W0:Y:S01]  /*0260*/  LDCU UR6, c[0x0][0x3a8] ;  /* 0x00007500ff0677ac */ /* 0x000e220008000800 */
[----:B------:R-:W-:Y:S01]  /*0270*/  HFMA2 R13, -RZ, RZ, 0, 0 ;  /* 0x00000000ff0d7431 */ /* 0x000fe200000001ff */
[----:B0-----:R-:W-:-:S09]  /*0280*/  UISETP.GE.U32.AND UP0, UPT, UR6, 0x10, UPT ;  /* 0x000000100600788c */ /* 0x001fd2000bf06070 */
[----:B------:R-:W-:Y:S05]  /*0290*/  BRA.U !UP0, `(.L_x_1) ;  /* 0x0000000508cc7547 */ /* 0x000fea000b800000 */
[----:B------:R-:W0:Y:S01]  /*02a0*/  LDC R13, c[0x0][0x3ac] ;  /* 0x0000eb00ff0d7b82 */ /* 0x000e220000000800 */
[----:B------:R-:W-:Y:S01]  /*02b0*/  IMAD R22, R6, R11, R10 ;  /* 0x0000000b06167224 */ /* 0x000fe200078e020a */
[----:B------:R-:W-:-:S06]  /*02c0*/  MOV R23, R9 ;  /* 0x0000000900177202 */ /* 0x000fcc0000000f00 */
[----:B------:R-:W1:Y:S02]  /*02d0*/  LDC.64 R14, c[0x0][0x388] ;  /* 0x0000e200ff0e7b82 */ /* 0x000e640000000a00 */
.L_x_2:
[----:B-1----:R-:W-:-:S05]  /*02e0*/  IMAD.WIDE R26, R22, 0x4, R14 ;  /* 0x00000004161a7825 */ /* 0x002fca00078e020e */
[----:B------:R1:W2:Y:S01]  /*02f0*/  LDG.E R19, desc[UR4][R26.64] ;  /* 0x000000041a137981 */ /* 0x0002a2000c1e1900 */
[----:B0-----:R-:W-:-:S05]  /*0300*/  IMAD.WIDE R20, R13, 0x4, R26 ;  /* 0x000000040d147825 */ /* 0x001fca00078e021a */
[----:B------:R0:W3:Y:S01]  /*0310*/  LDG.E R18, desc[UR4][R20.64] ;  /* 0x0000000414127981 */ /* 0x0000e2000c1e1900 */
[----:B-1----:R-:W-:-:S05]  /*0320*/  IMAD.WIDE R26, R13, 0x4, R20 ;  /* 0x000000040d1a7825 */ /* 0x002fca00078e0214 */
[----:B------:R-:W4:Y:S01]  /*0330*/  LDG.E R28, desc[UR4][R26.64] ;  /* 0x000000041a1c7981 */ /* 0x000f22000c1e1900 */
[----:B0-----:R-:W-:-:S05]  /*0340*/  IMAD.WIDE R20, R13, 0x4, R26 ;  /* 0x000000040d147825 */ /* 0x001fca00078e021a */
[----:B------:R-:W5:Y:S01]  /*0350*/  LDG.E R24, desc[UR4][R20.64] ;  /* 0x0000000414187981 */ /* 0x000f62000c1e1900 */
[----:B------:R-:W-:-:S05]  /*0360*/  IMAD.WIDE R16, R13, 0x4, R20 ;  /* 0x000000040d107825 */ /* 0x000fca00078e0214 */
[----:B------:R0:W5:Y:S02]  /*0370*/  LDG.E R25, desc[UR4][R16.64] ;  /* 0x0000000410197981 */ /* 0x000164000c1e1900 */
[----:B0-----:R-:W-:-:S05]  /*0380*/  IMAD.WIDE R16, R13, 0x4, R16 ;  /* 0x000000040d107825 */ /* 0x001fca00078e0210 */
[----:B------:R3:W5:Y:S01]  /*0390*/  LDG.E R26, desc[UR4][R16.64] ;  /* 0x00000004101a7981 */ /* 0x000762000c1e1900 */
[----:B------:R-:W-:-:S05]  /*03a0*/  IMAD.WIDE R20, R13, 0x4, R16 ;  /* 0x000000040d147825 */ /* 0x000fca00078e0210 */
[----:B------:R0:W5:Y:S01]  /*03b0*/  LDG.E R27, desc[UR4][R20.64] ;  /* 0x00000004141b7981 */ /* 0x000162000c1e1900 */
[----:B--2---:R-:W-:-:S05]  /*03c0*/  F2FP.BF16.F32.PACK_AB R19, RZ, R19 ;  /* 0x00000013ff13723e */ /* 0x004fca00000010ff */
[----:B------:R-:W-:Y:S01]  /*03d0*/  HMUL2.BF16_V2 R19, R12.H0_H0, R19.H0_H0 ;  /* 0x200000130c137232 */ /* 0x000fe20000200800 */
[----:B---3--:R-:W-:-:S04]  /*03e0*/  F2FP.BF16.F32.PACK_AB R17, RZ, R18 ;  /* 0x00000012ff11723e */ /* 0x008fc800000010ff */
[----:B------:R-:W-:Y:S01]  /*03f0*/  SHF.L.U32 R16, R19, 0x10, RZ ;  /* 0x0000001013107819 */ /* 0x000fe200000006ff */
[----:B------:R-:W-:-:S04]  /*0400*/  IMAD.WIDE R18, R13, 0x4, R20 ;  /* 0x000000040d127825 */ /* 0x000fc800078e0214 */
[----:B------:R-:W-:Y:S02]  /*0410*/  HMUL2.BF16_V2 R17, R12.H0_H0, R17.H0_H0 ;  /* 0x200000110c117232 */ /* 0x000fe40000200800 */
[----:B0-----:R-:W-:Y:S02]  /*0420*/  FADD R20, R16, R29 ;  /* 0x0000001d10147221 */ /* 0x001fe40000000000 */
[----:B------:R0:W2:Y:S01]  /*0430*/  LDG.E R29, desc[UR4][R18.64] ;  /* 0x00000004121d7981 */ /* 0x0000a2000c1e1900 */
[----:B------:R-:W-:-:S04]  /*0440*/  PRMT R16, R17, 0x7610, R16 ;  /* 0x0000761011107816 */ /* 0x000fc80000000010 */
[----:B------:R-:W-:Y:S01]  /*0450*/  SHF.L.U32 R21, R16, 0x10, RZ ;  /* 0x0000001010157819 */ /* 0x000fe200000006ff */
[----:B------:R-:W-:-:S04]  /*0460*/  IMAD.WIDE R16, R13, 0x4, R18 ;  /* 0x000000040d107825 */ /* 0x000fc800078e0212 */
[----:B0-----:R-:W-:Y:S02]  /*0470*/  FADD R18, R20, R21 ;  /* 0x0000001514127221 */ /* 0x001fe40000000000 */
[----:B------:R0:W3:Y:S01]  /*0480*/  LDG.E R20, desc[UR4][R16.64] ;  /* 0x0000000410147981 */ /* 0x0000e2000c1e1900 */
[----:B----4-:R-:W-:Y:S02]  /*0490*/  F2FP.BF16.F32.PACK_AB R28, RZ, R28 ;  /* 0x0000001cff1c723e */ /* 0x010fe400000010ff */
[----:B-----5:R-:W-:-:S03]  /*04a0*/  F2FP.BF16.F32.PACK_AB R24, RZ, R24 ;  /* 0x00000018ff18723e */ /* 0x020fc600000010ff */
[C---:B------:R-:W-:Y:S02]  /*04b0*/  HMUL2.BF16_V2 R21, R12.reuse.H0_H0, R28.H0_H0 ;  /* 0x2000001c0c157232 */ /* 0x040fe40000200800 */
[----:B------:R-:W-:-:S03]  /*04c0*/  HMUL2.BF16_V2 R19, R12.H0_H0, R24.H0_H0 ;  /* 0x200000180c137232 */ /* 0x000fc60000200800 */
[----:B------:R-:W-:Y:S02]  /*04d0*/  SHF.L.U32 R21, R21, 0x10, RZ ;  /* 0x0000001015157819 */ /* 0x000fe400000006ff */
[----:B------:R-:W-:Y:S01]  /*04e0*/  F2FP.BF16.F32.PACK_AB R25, RZ, R25 ;  /* 0x00000019ff19723e */ /* 0x000fe200000010ff */
[----:B------:R-:W-:Y:S01]  /*04f0*/  IMAD.U32 R19, R19, 0x10000, RZ ;  /* 0x0001000013137824 */ /* 0x000fe200078e00ff */
[----:B------:R-:W-:Y:S01]  /*0500*/  F2FP.BF16.F32.PACK_AB R26, RZ, R26 ;  /* 0x0000001aff1a723e */ /* 0x000fe200000010ff */
[----:B------:R-:W-:Y:S02]  /*0510*/  FADD R18, R18, R21 ;  /* 0x0000001512127221 */ /* 0x000fe40000000000 */
[C---:B------:R-:W-:Y:S02]  /*0520*/  HMUL2.BF16_V2 R24, R12.reuse.H0_H0, R25.H0_H0 ;  /* 0x200000190c187232 */ /* 0x040fe40000200800 */
[----:B------:R-:W-:Y:S01]  /*0530*/  FADD R21, R18, R19 ;  /* 0x0000001312157221 */ /* 0x000fe20000000000 */
[----:B------:R-:W-:-:S02]  /*0540*/  HMUL2.BF16_V2 R25, R12.H0_H0, R26.H0_H0 ;  /* 0x2000001a0c197232 */ /* 0x000fc40000200800 */
[----:B------:R-:W-:Y:S01]  /*0550*/  IMAD.WIDE R18, R13, 0x4, R16 ;  /* 0x000000040d127825 */ /* 0x000fe200078e0210 */
[----:B------:R-:W-:Y:S02]  /*0560*/  SHF.L.U32 R26, R24, 0x10, RZ ;  /* 0x00000010181a7819 */ /* 0x000fe400000006ff */
[----:B------:R-:W-:Y:S02]  /*0570*/  F2FP.BF16.F32.PACK_AB R27, RZ, R27 ;  /* 0x0000001bff1b723e */ /* 0x000fe400000010ff */
[----:B------:R-:W-:Y:S01]  /*0580*/  PRMT R24, R25, 0x7610, R24 ;  /* 0x0000761019187816 */ /* 0x000fe20000000018 */
[----:B0-----:R-:W-:-:S04]  /*0590*/  IMAD.WIDE R16, R13, 0x4, R18 ;  /* 0x000000040d107825 */ /* 0x001fc800078e0212 */
[----:B------:R-:W-:Y:S01]  /*05a0*/  FADD R21, R21, R26 ;  /* 0x0000001a15157221 */ /* 0x000fe20000000000 */
[----:B------:R-:W-:Y:S01]  /*05b0*/  HMUL2.BF16_V2 R25, R12.H0_H0, R27.H0_H0 ;  /* 0x2000001b0c197232 */ /* 0x000fe20000200800 */
[----:B------:R-:W-:Y:S02]  /*05c0*/  SHF.L.U32 R26, R24, 0x10, RZ ;  /* 0x00000010181a7819 */ /* 0x000fe400000006ff */
[----:B------:R0:W4:Y:S02]  /*05d0*/  LDG.E R24, desc[UR4][R18.64] ;  /* 0x0000000412187981 */ /* 0x000124000c1e1900 */
[----:B------:R-:W-:Y:S01]  /*05e0*/  SHF.L.U32 R27, R25, 0x10, RZ ;  /* 0x00000010191b7819 */ /* 0x000fe200000006ff */
[----:B------:R-:W-:Y:S01]  /*05f0*/  FADD R26, R21, R26 ;  /* 0x0000001a151a7221 */ /* 0x000fe20000000000 */
[----:B------:R1:W5:Y:S01]  /*0600*/  LDG.E R25, desc[UR4][R16.64] ;  /* 0x0000000410197981 */ /* 0x000362000c1e1900 */
[----:B0-----:R-:W-:-:S04]  /*0610*/  IMAD.WIDE R18, R13, 0x4, R16 ;  /* 0x000000040d127825 */ /* 0x001fc800078e0210 */
[----:B------:R-:W-:Y:S02]  /*0620*/  FADD R28, R26, R27 ;  /* 0x0000001b1a1c7221 */ /* 0x000fe40000000000 */
[----:B------:R-:W5:Y:S01]  /*0630*/  LDG.E R26, desc[UR4][R18.64] ;  /* 0x00000004121a7981 */ /* 0x000f62000c1e1900 */
[----:B-1----:R-:W-:-:S05]  /*0640*/  IMAD.WIDE R16, R13, 0x4, R18 ;  /* 0x000000040d107825 */ /* 0x002fca00078e0212 */
[----:B------:R0:W5:Y:S02]  /*0650*/  LDG.E R27, desc[UR4][R16.64] ;  /* 0x00000004101b7981 */ /* 0x000164000c1e1900 */
[----:B0-----:R-:W-:-:S04]  /*0660*/  IMAD.WIDE R16, R13, 0x4, R16 ;  /* 0x000000040d107825 */ /* 0x001fc800078e0210 */
[----:B------:R-:W-:Y:S01]  /*0670*/  IMAD.WIDE R18, R13, 0x4, R16 ;  /* 0x000000040d127825 */ /* 0x000fe200078e0210 */
[----:B--2---:R-:W-:-:S05]  /*0680*/  F2FP.BF16.F32.PACK_AB R29, RZ, R29 ;  /* 0x0000001dff1d723e */ /* 0x004fca00000010ff */
[----:B------:R-:W-:Y:S02]  /*0690*/  HMUL2.BF16_V2 R21, R12.H0_H0, R29.H0_H0 ;  /* 0x2000001d0c157232 */ /* 0x000fe40000200800 */
[----:B------:R3:W2:Y:S03]  /*06a0*/  LDG.E R29, desc[UR4][R16.64] ;  /* 0x00000004101d7981 */ /* 0x0006a6000c1e1900 */
[----:B------:R-:W-:-:S05]  /*06b0*/  SHF.L.U32 R21, R21, 0x10, RZ ;  /* 0x0000001015157819 */ /* 0x000fca00000006ff */
[----:B------:R-:W-:Y:S01]  /*06c0*/  FADD R28, R28, R21 ;  /* 0x000000151c1c7221 */ /* 0x000fe20000000000 */
[----:B---3--:R-:W-:Y:S01]  /*06d0*/  F2FP.BF16.F32.PACK_AB R17, RZ, R20 ;  /* 0x00000014ff11723e */ /* 0x008fe200000010ff */
[----:B------:R-:W-:Y:S01]  /*06e0*/  IMAD.WIDE R20, R13, 0x4, R18 ;  /* 0x000000040d147825 */ /* 0x000fe200078e0212 */
[----:B------:R0:W3:Y:S05]  /*06f0*/  LDG.E R16, desc[UR4][R18.64] ;  /* 0x0000000412107981 */ /* 0x0000ea000c1e1900 */
[----:B------:R-:W3:Y:S01]  /*0700*/  LDG.E R20, desc[UR4][R20.64] ;  /* 0x0000000414147981 */ /* 0x000ee2000c1e1900 */
[----:B0-----:R-:W-:Y:S01]  /*0710*/  HMUL2.BF16_V2 R19, R12.H0_H0, R17.H0_H0 ;  /* 0x200000110c137232 */ /* 0x001fe20000200800 */
[----:B----4-:R-:W-:-:S04]  /*0720*/  F2FP.BF16.F32.PACK_AB R17, RZ, R24 ;  /* 0x00000018ff11723e */ /* 0x010fc800000010ff */
[----:B------:R-:W-:Y:S02]  /*0730*/  PRMT R24, R19, 0x7610, R24 ;  /* 0x0000761013187816 */ /* 0x000fe40000000018 */
[----:B-----5:R-:W-:Y:S01]  /*0740*/  F2FP.BF16.F32.PACK_AB R25, RZ, R25 ;  /* 0x00000019ff19723e */ /* 0x020fe200000010ff */
[----:B------:R-:W-:Y:S01]  /*0750*/  HMUL2.BF16_V2 R19, R12.H0_H0, R17.H0_H0 ;  /* 0x200000110c137232 */ /* 0x000fe20000200800 */
[----:B------:R-:W-:-:S03]  /*0760*/  SHF.L.U32 R17, R24, 0x10, RZ ;  /* 0x0000001018117819 */ /* 0x000fc600000006ff */
[C---:B------:R-:W-:Y:S01]  /*0770*/  HMUL2.BF16_V2 R25, R12.reuse.H0_H0, R25.H0_H0 ;  /* 0x200000190c197232 */ /* 0x040fe20000200800 */
[----:B------:R-:W-:Y:S01]  /*0780*/  PRMT R18, R19, 0x7610, R18 ;  /* 0x0000761013127816 */ /* 0x000fe20000000012 */
[----:B------:R-:W-:Y:S01]  /*0790*/  FADD R28, R28, R17 ;  /* 0x000000111c1c7221 */ /* 0x000fe20000000000 */
[----:B------:R-:W-:Y:S02]  /*07a0*/  F2FP.BF16.F32.PACK_AB R26, RZ, R26 ;  /* 0x0000001aff1a723e */ /* 0x000fe400000010ff */
[----:B------:R-:W-:Y:S02]  /*07b0*/  PRMT R19, R25, 0x7610, R19 ;  /* 0x0000761019137816 */ /* 0x000fe40000000013 */
[----:B------:R-:W-:Y:S01]  /*07c0*/  SHF.L.U32 R17, R18, 0x10, RZ ;  /* 0x0000001012117819 */ /* 0x000fe200000006ff */
[C---:B------:R-:W-:Y:S01]  /*07d0*/  HMUL2.BF16_V2 R26, R12.reuse.H0_H0, R26.H0_H0 ;  /* 0x2000001a0c1a7232 */ /* 0x040fe20000200800 */
[----:B------:R-:W-:Y:S02]  /*07e0*/  F2FP.BF16.F32.PACK_AB R27, RZ, R27 ;  /* 0x0000001bff1b723e */ /* 0x000fe400000010ff */
[----:B------:R-:W-:Y:S01]  /*07f0*/  SHF.L.U32 R18, R19, 0x10, RZ ;  /* 0x0000001013127819 */ /* 0x000fe200000006ff */
[----:B------:R-:W-:Y:S01]  /*0800*/  FADD R17, R28, R17 ;  /* 0x000000111c117221 */ /* 0x000fe20000000000 */
[----:B------:R-:W-:Y:S01]  /*0810*/  PRMT R19, R26, 0x7610, R19 ;  /* 0x000076101a137816 */ /* 0x000fe20000000013 */
[----:B------:R-:W-:-:S02]  /*0820*/  HMUL2.BF16_V2 R27, R12.H0_H0, R27.H0_H0 ;  /* 0x2000001b0c1b7232 */ /* 0x000fc40000200800 */
[----:B------:R-:W-:Y:S01]  /*0830*/  FADD R17, R17, R18 ;  /* 0x0000001211117221 */ /* 0x000fe20000000000 */
[----:B------:R-:W-:Y:S02]  /*0840*/  SHF.L.U32 R18, R19, 0x10, RZ ;  /* 0x0000001013127819 */ /* 0x000fe400000006ff */
[----:B------:R-:W-:-:S03]  /*0850*/  IADD3 R23, PT, PT, R23, 0x10, RZ ;  /* 0x0000001017177810 */ /* 0x000fc60007ffe0ff */
[----:B------:R-:W-:Y:S01]  /*0860*/  FADD R17, R17, R18 ;  /* 0x0000001211117221 */ /* 0x000fe20000000000 */
[----:B------:R-:W-:Y:S02]  /*0870*/  ISETP.NE.AND P0, PT, R23, RZ, PT ;  /* 0x000000ff1700720c */ /* 0x000fe40003f05270 */
[----:B------:R-:W-:Y:S02]  /*0880*/  LEA R22, R13, R22, 0x4 ;  /* 0x000000160d167211 */ /* 0x000fe400078e20ff */
[----:B--2---:R-:W-:-:S05]  /*0890*/  F2FP.BF16.F32.PACK_AB R29, RZ, R29 ;  /* 0x0000001dff1d723e */ /* 0x004fca00000010ff */
[C---:B------:R-:W-:Y:S01]  /*08a0*/  HMUL2.BF16_V2 R29, R12.reuse.H0_H0, R29.H0_H0 ;  /* 0x2000001d0c1d7232 */ /* 0x040fe20000200800 */
[----:B---3--:R-:W-:Y:S02]  /*08b0*/  F2FP.BF16.F32.PACK_AB R19, RZ, R16 ;  /* 0x00000010ff13723e */ /* 0x008fe400000010ff */
[----:B------:R-:W-:Y:S02]  /*08c0*/  PRMT R16, R27, 0x7610, R16 ;  /* 0x000076101b107816 */ /* 0x000fe40000000010 */
[----:B------:R-:W-:Y:S01]  /*08d0*/  F2FP.BF16.F32.PACK_AB R20, RZ, R20 ;  /* 0x00000014ff14723e */ /* 0x000fe200000010ff */
[C---:B------:R-:W-:Y:S01]  /*08e0*/  HMUL2.BF16_V2 R19, R12.reuse.H0_H0, R19.H0_H0 ;  /* 0x200000130c137232 */ /* 0x040fe20000200800 */
[----:B------:R-:W-:Y:S01]  /*08f0*/  PRMT R18, R29, 0x7610, R18 ;  /* 0x000076101d127816 */ /* 0x000fe20000000012 */
[----:B------:R-:W-:Y:S02]  /*0900*/  IMAD.U32 R16, R16, 0x10000, RZ ;  /* 0x0001000010107824 */ /* 0x000fe400078e00ff */
[----:B------:R-:W-:Y:S01]  /*0910*/  HMUL2.BF16_V2 R21, R12.H0_H0, R20.H0_H0 ;  /* 0x200000140c157232 */ /* 0x000fe20000200800 */
[----:B------:R-:W-:Y:S01]  /*0920*/  PRMT R20, R19, 0x7610, R20 ;  /* 0x0000761013147816 */ /* 0x000fe20000000014 */
[----:B------:R-:W-:Y:S01]  /*0930*/  FADD R16, R17, R16 ;  /* 0x0000001011107221 */ /* 0x000fe20000000000 */
[----:B------:R-:W-:-:S02]  /*0940*/  SHF.L.U32 R19, R18, 0x10, RZ ;  /* 0x0000001012137819 */ /* 0x000fc400000006ff */
[----:B------:R-:W-:Y:S02]  /*0950*/  PRMT R18, R21, 0x7610, R18 ;  /* 0x0000761015127816 */ /* 0x000fe40000000012 */
[----:B------:R-:W-:Y:S01]  /*0960*/  SHF.L.U32 R17, R20, 0x10, RZ ;  /* 0x0000001014117819 */ /* 0x000fe200000006ff */
[----:B------:R-:W-:Y:S01]  /*0970*/  FADD R16, R16, R19 ;  /* 0x0000001310107221 */ /* 0x000fe20000000000 */
[----:B------:R-:W-:-:S03]  /*0980*/  SHF.L.U32 R29, R18, 0x10, RZ ;  /* 0x00000010121d7819 */ /* 0x000fc600000006ff */
[----:B------:R-:W-:-:S04]  /*0990*/  FADD R16, R16, R17 ;  /* 0x0000001110107221 */ /* 0x000fc80000000000 */
[----:B------:R-:W-:Y:S01]  /*09a0*/  FADD R29, R16, R29 ;  /* 0x0000001d101d7221 */ /* 0x000fe20000000000 */
[----:B------:R-:W-:Y:S06]  /*09b0*/  @P0 BRA `(.L_x_2) ;  /* 0xfffffff800480947 */ /* 0x000fec000383ffff */
[----:B------:R-:W-:-:S07]  /*09c0*/  MOV R13, R5 ;  /* 0x00000005000d7202 */ /* 0x000fce0000000f00 */
.L_x_1:
[----:B------:R-:W-:-:S13]  /*09d0*/  ISETP.NE.AND P0, PT, R2, RZ, PT ;  /* 0x000000ff0200720c */ /* 0x000fda0003f05270 */
[----:B------:R-:W-:Y:S05]  /*09e0*/  @!P0 BRA `(.L_x_3) ;  /* 0x0000000400f48947 */ /* 0x000fea0003800000 */
[----:B------:R-:W-:Y:S02]  /*09f0*/  IADD3 R14, PT, PT, R2, -0x1, RZ ;  /* 0xffffffff020e7810 */ /* 0x000fe40007ffe0ff */
[----:B------:R-:W-:Y:S02]  /*0a00*/  ISETP.NE.AND P1, PT, R4, RZ, PT ;  /* 0x000000ff0400720c */ /* 0x000fe40003f25270 */
[----:B------:R-:W-:-:S13]  /*0a10*/  ISETP.GE.U32.AND P0, PT, R14, 0x7, PT ;  /* 0x000000070e00780c */ /* 0x000fda0003f06070 */
[----:B------:R-:W-:Y:S05]  /*0a20*/  @!P0 BRA `(.L_x_4) ;  /* 0x0000000000e48947 */ /* 0x000fea0003800000 */
[----:B------:R-:W0:Y:S08]  /*0a30*/  LDC.64 R14, c[0x0][0x3a8] ;  /* 0x0000ea00ff0e7b82 */ /* 0x000e300000000a00 */
[----:B------:R-:W1:Y:S01]  /*0a40*/  LDC.64 R16, c[0x0][0x388] ;  /* 0x0000e200ff107b82 */ /* 0x000e620000000a00 */
[----:B0-----:R-:W-:-:S04]  /*0a50*/  IMAD R14, R11, R14, R13 ;  /* 0x0000000e0b0e7224 */ /* 0x001fc800078e020d */
[----:B------:R-:W-:-:S04]  /*0a60*/  IMAD R19, R14, R15, R10 ;  /* 0x0000000f0e137224 */ /* 0x000fc800078e020a */
[----:B-1----:R-:W-:-:S05]  /*0a70*/  IMAD.WIDE R16, R19, 0x4, R16 ;  /* 0x0000000413107825 */ /* 0x002fca00078e0210 */
[----:B------:R0:W2:Y:S01]  /*0a80*/  LDG.E R14, desc[UR4][R16.64] ;  /* 0x00000004100e7981 */ /* 0x0000a2000c1e1900 */
[----:B------:R-:W-:-:S04]  /*0a90*/  IMAD.WIDE R26, R15, 0x4, R16 ;  /* 0x000000040f1a7825 */ /* 0x000fc800078e0210 */
[C---:B------:R-:W-:Y:S02]  /*0aa0*/  IMAD.WIDE R24, R15.reuse, 0x4, R26 ;  /* 0x000000040f187825 */ /* 0x040fe400078e021a */
[----:B------:R-:W3:Y:S02]  /*0ab0*/  LDG.E R26, desc[UR4][R26.64] ;  /* 0x000000041a1a7981 */ /* 0x000ee4000c1e1900 */
[C---:B------:R-:W-:Y:S02]  /*0ac0*/  IMAD.WIDE R20, R15.reuse, 0x4, R24 ;  /* 0x000000040f147825 */ /* 0x040fe400078e0218 */
[----:B------:R-:W4:Y:S02]  /*0ad0*/  LDG.E R24, desc[UR4][R24.64] ;  /* 0x0000000418187981 */ /* 0x000f24000c1e1900 */
[C---:B------:R-:W-:Y:S02]  /*0ae0*/  IMAD.WIDE R18, R15.reuse, 0x4, R20 ;  /* 0x000000040f127825 */ /* 0x040fe400078e0214 */
[----:B------:R-:W5:Y:S02]  /*0af0*/  LDG.E R20, desc[UR4][R20.64] ;  /* 0x0000000414147981 */ /* 0x000f64000c1e1900 */
[----:B0-----:R-:W-:-:S02]  /*0b00*/  IMAD.WIDE R16, R15, 0x4, R18 ;  /* 0x000000040f107825 */ /* 0x001fc400078e0212 */
[----:B------:R-:W5:Y:S02]  /*0b10*/  LDG.E R18, desc[UR4][R18.64] ;  /* 0x0000000412127981 */ /* 0x000f64000c1e1900 */
[C---:B------:R-:W-:Y:S02]  /*0b20*/  IMAD.WIDE R22, R15.reuse, 0x4, R16 ;  /* 0x000000040f167825 */ /* 0x040fe400078e0210 */
[----:B------:R0:W5:Y:S02]  /*0b30*/  LDG.E R28, desc[UR4][R16.64] ;  /* 0x00000004101c7981 */ /* 0x000164000c1e1900 */
[----:B0-----:R-:W-:Y:S02]  /*0b40*/  IMAD.WIDE R16, R15, 0x4, R22 ;  /* 0x000000040f107825 */ /* 0x001fe400078e0216 */
[----:B------:R-:W5:Y:S04]  /*0b50*/  LDG.E R22, desc[UR4][R22.64] ;  /* 0x0000000416167981 */ /* 0x000f68000c1e1900 */
[----:B------:R0:W5:Y:S01]  /*0b60*/  LDG.E R15, desc[UR4][R16.64] ;  /* 0x00000004100f7981 */ /* 0x000162000c1e1900 */
[----:B------:R-:W-:-:S02]  /*0b70*/  IADD3 R13, PT, PT, R13, 0x8, RZ ;  /* 0x000000080d0d7810 */ /* 0x000fc40007ffe0ff */
[----:B--2---:R-:W-:-:S05]  /*0b80*/  F2FP.BF16.F32.PACK_AB R14, RZ, R14 ;  /* 0x0000000eff0e723e */ /* 0x004fca00000010ff */
[----:B------:R-:W-:Y:S01]  /*0b90*/  HMUL2.BF16_V2 R14, R12.H0_H0, R14.H0_H0 ;  /* 0x2000000e0c0e7232 */ /* 0x000fe20000200800 */
[----:B---3--:R-:W-:Y:S02]  /*0ba0*/  F2FP.BF16.F32.PACK_AB R26, RZ, R26 ;  /* 0x0000001aff1a723e */ /* 0x008fe400000010ff */
[----:B----4-:R-:W-:-:S03]  /*0bb0*/  F2FP.BF16.F32.PACK_AB R24, RZ, R24 ;  /* 0x00000018ff18723e */ /* 0x010fc600000010ff */
[C---:B------:R-:W-:Y:S01]  /*0bc0*/  HMUL2.BF16_V2 R19, R12.reuse.H0_H0, R26.H0_H0 ;  /* 0x2000001a0c137232 */ /* 0x040fe20000200800 */
[----:B------:R-:W-:Y:S01]  /*0bd0*/  SHF.L.U32 R14, R14, 0x10, RZ ;  /* 0x000000100e0e7819 */ /* 0x000fe200000006ff */
[C---:B------:R-:W-:Y:S01]  /*0be0*/  HMUL2.BF16_V2 R24, R12.reuse.H0_H0, R24.H0_H0 ;  /* 0x200000180c187232 */ /* 0x040fe20000200800 */
[----:B-----5:R-:W-:Y:S02]  /*0bf0*/  F2FP.BF16.F32.PACK_AB R20, RZ, R20 ;  /* 0x00000014ff14723e */ /* 0x020fe400000010ff */
[----:B------:R-:W-:Y:S02]  /*0c00*/  IMAD.U32 R19, R19, 0x10000, RZ ;  /* 0x0001000013137824 */ /* 0x000fe400078e00ff */
[----:B------:R-:W-:Y:S01]  /*0c10*/  FADD R14, R29, R14 ;  /* 0x0000000e1d0e7221 */ /* 0x000fe20000000000 */
[----:B0-----:R-:W-:Y:S02]  /*0c20*/  PRMT R16, R24, 0x7610, R16 ;  /* 0x0000761018107816 */ /* 0x001fe40000000010 */
[----:B------:R-:W-:Y:S01]  /*0c30*/  F2FP.BF16.F32.PACK_AB R18, RZ, R18 ;  /* 0x00000012ff12723e */ /* 0x000fe200000010ff */
[----:B------:R-:W-:Y:S01]  /*0c40*/  FADD R14, R14, R19 ;  /* 0x000000130e0e7221 */ /* 0x000fe20000000000 */
[----:B------:R-:W-:Y:S01]  /*0c50*/  SHF.L.U32 R17, R16, 0x10, RZ ;  /* 0x0000001010117819 */ /* 0x000fe200000006ff */
[C---:B------:R-:W-:Y:S01]  /*0c60*/  HMUL2.BF16_V2 R16, R12.reuse.H0_H0, R20.H0_H0 ;  /* 0x200000140c107232 */ /* 0x040fe20000200800 */
[----:B------:R-:W-:Y:S01]  /*0c70*/  F2FP.BF16.F32.PACK_AB R28, RZ, R28 ;  /* 0x0000001cff1c723e */ /* 0x000fe200000010ff */
[----:B------:R-:W-:-:S02]  /*0c80*/  HMUL2.BF16_V2 R18, R12.H0_H0, R18.H0_H0 ;  /* 0x200000120c127232 */ /* 0x000fc40000200800 */
[----:B------:R-:W-:Y:S01]  /*0c90*/  FADD R14, R14, R17 ;  /* 0x000000110e0e7221 */ /* 0x000fe20000000000 */
[----:B------:R-:W-:Y:S01]  /*0ca0*/  SHF.L.U32 R17, R16, 0x10, RZ ;  /* 0x0000001010117819 */ /* 0x000fe200000006ff */
[----:B------:R-:W-:Y:S01]  /*0cb0*/  HMUL2.BF16_V2 R28, R12.H0_H0, R28.H0_H0 ;  /* 0x2000001c0c1c7232 */ /* 0x000fe20000200800 */
[----:B------:R-:W-:-:S03]  /*0cc0*/  F2FP.BF16.F32.PACK_AB R22, RZ, R22 ;  /* 0x00000016ff16723e */ /* 0x000fc600000010ff */
[----:B------:R-:W-:Y:S01]  /*0cd0*/  FADD R14, R14, R17 ;  /* 0x000000110e0e7221 */ /* 0x000fe20000000000 */
[----:B------:R-:W-:Y:S02]  /*0ce0*/  PRMT R16, R28, 0x7610, R16 ;  /* 0x000076101c107816 */ /* 0x000fe40000000010 */
[----:B------:R-:W-:Y:S01]  /*0cf0*/  F2FP.BF16.F32.PACK_AB R19, RZ, R15 ;  /* 0x0000000fff13723e */ /* 0x000fe200000010ff */
[C---:B------:R-:W-:Y:S01]  /*0d00*/  HMUL2.BF16_V2 R22, R12.reuse.H0_H0, R22.H0_H0 ;  /* 0x200000160c167232 */ /* 0x040fe20000200800 */
[----:B------:R-:W-:Y:S02]  /*0d10*/  SHF.L.U32 R15, R18, 0x10, RZ ;  /* 0x00000010120f7819 */ /* 0x000fe400000006ff */
[----:B------:R-:W-:Y:S01]  /*0d20*/  SHF.L.U32 R17, R16, 0x10, RZ ;  /* 0x0000001010117819 */ /* 0x000fe200000006ff */
[----:B------:R-:W-:Y:S01]  /*0d30*/  HMUL2.BF16_V2 R19, R12.H0_H0, R19.H0_H0 ;  /* 0x200000130c137232 */ /* 0x000fe20000200800 */
[----:B------:R-:W-:Y:S01]  /*0d40*/  PRMT R18, R22, 0x7610, R18 ;  /* 0x0000761016127816 */ /* 0x000fe20000000012 */
[----:B------:R-:W-:-:S03]  /*0d50*/  FADD R14, R14, R15 ;  /* 0x0000000f0e0e7221 */ /* 0x000fc60000000000 */
[----:B------:R-:W-:Y:S01]  /*0d60*/  PRMT R16, R19, 0x7610, R16 ;  /* 0x0000761013107816 */ /* 0x000fe20000000010 */
[----:B------:R-:W-:Y:S01]  /*0d70*/  FADD R14, R14, R17 ;  /* 0x000000110e0e7221 */ /* 0x000fe20000000000 */
[----:B------:R-:W-:Y:S02]  /*0d80*/  SHF.L.U32 R15, R18, 0x10, RZ ;  /* 0x00000010120f7819 */ /* 0x000fe400000006ff */
[----:B------:R-:W-:-:S03]  /*0d90*/  SHF.L.U32 R29, R16, 0x10, RZ ;  /* 0x00000010101d7819 */ /* 0x000fc600000006ff */
[----:B------:R-:W-:-:S04]  /*0da0*/  FADD R14, R14, R15 ;  /* 0x0000000f0e0e7221 */ /* 0x000fc80000000000 */
[----:B------:R-:W-:-:S07]  /*0db0*/  FADD R29, R14, R29 ;  /* 0x0000001d0e1d7221 */ /* 0x000fce0000000000 */
.L_x_4:
        /* <DEDUP_REMOVED lines=9> */
[----:B-1----:R-:W-:-:S04]  /*0e50*/  IMAD.WIDE R20, R17, 0x4, R20 ;  /* 0x0000000411147825 */ /* 0x002fc800078e0214 */
[C---:B------:R-:W-:Y:S02]  /*0e60*/  IMAD.WIDE R18, R15.reuse, 0x4, R20 ;  /* 0x000000040f127825 */ /* 0x040fe400078e0214 */
[----:B------:R-:W2:Y:S02]  /*0e70*/  LDG.E R20, desc[UR4][R20.64] ;  /* 0x0000000414147981 */ /* 0x000ea4000c1e1900 */
[C---:B------:R-:W-:Y:S02]  /*0e80*/  IMAD.WIDE R16, R15.reuse, 0x4, R18 ;  /* 0x000000040f107825 */ /* 0x040fe400078e0212 */
[----:B------:R-:W3:Y:S02]  /*0e90*/  LDG.E R18, desc[UR4][R18.64] ;  /* 0x0000000412127981 */ /* 0x000ee4000c1e1900 */
[----:B------:R-:W-:Y:S02]  /*0ea0*/  IMAD.WIDE R14, R15, 0x4, R16 ;  /* 0x000000040f0e7825 */ /* 0x000fe400078e0210 */
[----:B------:R-:W4:Y:S04]  /*0eb0*/  LDG.E R16, desc[UR4][R16.64] ;  /* 0x0000000410107981 */ /* 0x000f28000c1e1900 */
[----:B------:R2:W5:Y:S01]  /*0ec0*/  LDG.E R14, desc[UR4][R14.64] ;  /* 0x000000040e0e7981 */ /* 0x000562000c1e1900 */
[----:B------:R-:W-:-:S02]  /*0ed0*/  IADD3 R13, PT, PT, R13, 0x4, RZ ;  /* 0x000000040d0d7810 */ /* 0x000fc40007ffe0ff */
[----:B--2---:R-:W-:-:S05]  /*0ee0*/  F2FP.BF16.F32.PACK_AB R15, RZ, R20 ;  /* 0x00000014ff0f723e */ /* 0x004fca00000010ff */
[----:B------:R-:W-:Y:S01]  /*0ef0*/  HMUL2.BF16_V2 R19, R12.H0_H0, R15.H0_H0 ;  /* 0x2000000f0c137232 */ /* 0x000fe20000200800 */
[----:B---3--:R-:W-:-:S04]  /*0f00*/  F2FP.BF16.F32.PACK_AB R17, RZ, R18 ;  /* 0x00000012ff11723e */ /* 0x008fc800000010ff */
[----:B------:R-:W-:Y:S01]  /*0f10*/  PRMT R20, R19, 0x7610, R20 ;  /* 0x0000761013147816 */ /* 0x000fe20000000014 */
[----:B------:R-:W-:Y:S01]  /*0f20*/  HMUL2.BF16_V2 R21, R12.H0_H0, R17.H0_H0 ;  /* 0x200000110c157232 */ /* 0x000fe20000200800 */
[----:B----4-:R-:W-:-:S03]  /*0f30*/  F2FP.BF16.F32.PACK_AB R15, RZ, R16 ;  /* 0x00000010ff0f723e */ /* 0x010fc600000010ff */
[----:B------:R-:W-:Y:S01]  /*0f40*/  IMAD.U32 R20, R20, 0x10000, RZ ;  /* 0x0001000014147824 */ /* 0x000fe200078e00ff */
[----:B------:R-:W-:Y:S01]  /*0f50*/  PRMT R18, R21, 0x7610, R18 ;  /* 0x0000761015127816 */ /* 0x000fe20000000012 */
[----:B------:R-:W-:Y:S01]  /*0f60*/  HMUL2.BF16_V2 R15, R12.H0_H0, R15.H0_H0 ;  /* 0x2000000f0c0f7232 */ /* 0x000fe20000200800 */
[----:B-----5:R-:W-:Y:S01]  /*0f70*/  F2FP.BF16.F32.PACK_AB R17, RZ, R14 ;  /* 0x0000000eff11723e */ /* 0x020fe200000010ff */
[----:B------:R-:W-:-:S03]  /*0f80*/  FADD R20, R29, R20 ;  /* 0x000000141d147221 */ /* 0x000fc60000000000 */
[----:B------:R-:W-:Y:S01]  /*0f90*/  PRMT R14, R15, 0x7610, R14 ;  /* 0x000076100f0e7816 */ /* 0x000fe2000000000e */
[----:B------:R-:W-:Y:S01]  /*0fa0*/  HMUL2.BF16_V2 R16, R12.H0_H0, R17.H0_H0 ;  /* 0x200000110c107232 */ /* 0x000fe20000200800 */
[----:B------:R-:W-:Y:S02]  /*0fb0*/  SHF.L.U32 R15, R18, 0x10, RZ ;  /* 0x00000010120f7819 */ /* 0x000fe400000006ff */
[----:B------:R-:W-:Y:S02]  /*0fc0*/  SHF.L.U32 R14, R14, 0x10, RZ ;  /* 0x000000100e0e7819 */ /* 0x000fe400000006ff */
[----:B------:R-:W-:Y:S01]  /*0fd0*/  SHF.L.U32 R29, R16, 0x10, RZ ;  /* 0x00000010101d7819 */ /* 0x000fe200000006ff */
[----:B------:R-:W-:-:S04]  /*0fe0*/  FADD R15, R20, R15 ;  /* 0x0000000f140f7221 */ /* 0x000fc80000000000 */
[----:B------:R-:W-:-:S04]  /*0ff0*/  FADD R14, R15, R14 ;  /* 0x0000000e0f0e7221 */ /* 0x000fc80000000000 */
[----:B------:R-:W-:-:S07]  /*1000*/  FADD R29, R14, R29 ;  /* 0x0000001d0e1d7221 */ /* 0x000fce0000000000 */
.L_x_5:
[----:B------:R-:W-:Y:S05]  /*1010*/  @!P1 BRA `(.L_x_3) ;  /* 0x0000000000689947 */ /* 0x000fea0003800000 */
[----:B------:R-:W0:Y:S08]  /*1020*/  LDC.64 R14, c[0x0][0x3a8] ;  /* 0x0000ea00ff0e7b82 */ /* 0x000e300000000a00 */
[----:B------:R-:W1:Y:S01]  /*1030*/  LDC.64 R16, c[0x0][0x388] ;  /* 0x0000e200ff107b82 */ /* 0x000e620000000a00 */
[----:B0-----:R-:W-:-:S04]  /*1040*/  IMAD R14, R11, R14, R13 ;  /* 0x0000000e0b0e7224 */ /* 0x001fc800078e020d */
[----:B------:R-:W-:-:S04]  /*1050*/  IMAD R13, R14, R15, R10 ;  /* 0x0000000f0e0d7224 */ /* 0x000fc800078e020a */
[----:B-1----:R-:W-:-:S05]  /*1060*/  IMAD.WIDE R16, R13, 0x4, R16 ;  /* 0x000000040d107825 */ /* 0x002fca00078e0210 */
[----:B------:R-:W2:Y:S01]  /*1070*/  LDG.E R13, desc[UR4][R16.64] ;  /* 0x00000004100d7981 */ /* 0x000ea2000c1e1900 */
[----:B------:R-:W-:Y:S02]  /*1080*/  ISETP.NE.AND P0, PT, R7, 0x1, PT ;  /* 0x000000010700780c */ /* 0x000fe40003f05270 */
[----:B--2---:R-:W-:-:S05]  /*1090*/  F2FP.BF16.F32.PACK_AB R13, RZ, R13 ;  /* 0x0000000dff0d723e */ /* 0x004fca00000010ff */
[----:B------:R-:W-:-:S05]  /*10a0*/  HMUL2.BF16_V2 R13, R12.H0_H0, R13.H0_H0 ;  /* 0x2000000d0c0d7232 */ /* 0x000fca0000200800 */
[----:B------:R-:W-:-:S05]  /*10b0*/  SHF.L.U32 R14, R13, 0x10, RZ ;  /* 0x000000100d0e7819 */ /* 0x000fca00000006ff */
[----:B------:R-:W-:Y:S01]  /*10c0*/  FADD R29, R29, R14 ;  /* 0x0000000e1d1d7221 */ /* 0x000fe20000000000 */
[----:B------:R-:W-:Y:S06]  /*10d0*/  @!P0 BRA `(.L_x_3) ;  /* 0x0000000000388947 */ /* 0x000fec0003800000 */
[----:B------:R-:W-:Y:S01]  /*10e0*/  ISETP.NE.AND P0, PT, R7, 0x2, PT ;  /* 0x000000020700780c */ /* 0x000fe20003f05270 */
[----:B------:R-:W-:-:S12]  /*10f0*/  IMAD.WIDE R16, R15, 0x4, R16 ;  /* 0x000000040f107825 */ /* 0x000fd800078e0210 */
[----:B------:R-:W-:Y:S02]  /*1100*/  @P0 IMAD.WIDE R14, R15, 0x4, R16 ;  /* 0x000000040f0e0825 */ /* 0x000fe400078e0210 */
[----:B------:R-:W2:Y:S04]  /*1110*/  LDG.E R16, desc[UR4][R16.64] ;  /* 0x0000000410107981 */ /* 0x000ea8000c1e1900 */
[----:B------:R-:W3:Y:S01]  /*1120*/  @P0 LDG.E R14, desc[UR4][R14.64] ;  /* 0x000000040e0e0981 */ /* 0x000ee2000c1e1900 */
[----:B--2---:R-:W-:Y:S02]  /*1130*/  F2FP.BF16.F32.PACK_AB R13, RZ, R16 ;  /* 0x00000010ff0d723e */ /* 0x004fe400000010ff */
[----:B---3--:R-:W-:-:S03]  /*1140*/  @P0 F2FP.BF16.F32.PACK_AB R15, RZ, R14 ;  /* 0x0000000eff0f023e */ /* 0x008fc600000010ff */
[C---:B------:R-:W-:Y:S02]  /*1150*/  HMUL2.BF16_V2 R13, R12.reuse.H0_H0, R13.H0_H0 ;  /* 0x2000000d0c0d7232 */ /* 0x040fe40000200800 */
[----:B------:R-:W-:-:S03]  /*1160*/  @P0 HMUL2.BF16_V2 R15, R12.H0_H0, R15.H0_H0 ;  /* 0x2000000f0c0f0232 */ /* 0x000fc60000200800 */
[----:B------:R-:W-:Y:S02]  /*1170*/  SHF.L.U32 R18, R13, 0x10, RZ ;  /* 0x000000100d127819 */ /* 0x000fe400000006ff */
[----:B------:R-:W-:-:S03]  /*1180*/  @P0 PRMT R19, R15, 0x7610, R19 ;  /* 0x000076100f130816 */ /* 0x000fc60000000013 */
[----:B------:R-:W-:Y:S01]  /*1190*/  FADD R29, R29, R18 ;  /* 0x000000121d1d7221 */ /* 0x000fe20000000000 */
[----:B------:R-:W-:-:S05]  /*11a0*/  @P0 SHF.L.U32 R20, R19, 0x10, RZ ;  /* 0x0000001013140819 */ /* 0x000fca00000006ff */
[----:B------:R-:W-:-:S07]  /*11b0*/  @P0 FADD R29, R29, R20 ;  /* 0x000000141d1d0221 */ /* 0x000fce0000000000 */
.L_x_3:
[----:B------:R-:W0:Y:S01]  /*11c0*/  LDCU UR6, c[0x0][0x3a4] ;  /* 0x00007480ff0677ac */ /* 0x000e220008000800 */
[----:B------:R-:W-:-:S04]  /*11d0*/  IADD3 R11, PT, PT, R11, 0x1, RZ ;  /* 0x000000010b0b7810 */ /* 0x000fc80007ffe0ff */
[----:B0-----:R-:W-:-:S13]  /*11e0*/  ISETP.NE.AND P0, PT, R11, UR6, PT ;  /* 0x000000060b007c0c */ /* 0x001fda000bf05270 */
[----:B------:R-:W-:Y:S05]  /*11f0*/  @P0 BRA `(.L_x_6) ;  /* 0xfffffff000180947 */ /* 0x000fea000383ffff */
[----:B------:R-:W0:Y:S01]  /*1200*/  LDCU UR6, c[0x0][0x3a0] ;  /* 0x00007400ff0677ac */ /* 0x000e220008000800 */
[----:B------:R-:W-:-:S04]  /*1210*/  IADD3 R10, PT, PT, R10, 0x1, RZ ;  /* 0x000000010a0a7810 */ /* 0x000fc80007ffe0ff */
[----:B0-----:R-:W-:-:S13]  /*1220*/  ISETP.NE.AND P0, PT, R10, UR6, PT ;  /* 0x000000060a007c0c */ /* 0x001fda000bf05270 */
[----:B------:R-:W-:Y:S05]  /*1230*/  @P0 BRA `(.L_x_7) ;  /* 0xffffffec00ec0947 */ /* 0x000fea000383ffff */
.L_x_0:
[----:B------:R-:W0:Y:S01]  /*1240*/  LDCU UR6, c[0x0][0x39c] ;  /* 0x00007380ff0677ac */ /* 0x000e220008000800 */
[----:B------:R-:W1:Y:S01]  /*1250*/  LDC.64 R4, c[0x0][0x390] ;  /* 0x0000e400ff047b82 */ /* 0x000e620000000a00 */
[----:B------:R-:W-:Y:S01]  /*1260*/  FMNMX R29, RZ, R29, !PT ;  /* 0x0000001dff1d7209 */ /* 0x000fe20007800000 */
[----:B------:R-:W2:Y:S01]  /*1270*/  LDCU UR8, c[0x0][0x3ac] ;  /* 0x00007580ff0877ac */ /* 0x000ea20008000800 */
[----:B0-----:R-:W-:-:S04]  /*1280*/  IMAD R3, R3, UR6, R0 ;  /* 0x0000000603037c24 */ /* 0x001fc8000f8e0200 */
[----:B--2---:R-:W-:-:S04]  /*1290*/  IMAD R3, R3, UR8, RZ ;  /* 0x0000000803037c24 */ /* 0x004fc8000f8e02ff */
[----:B-1----:R-:W-:-:S05]  /*12a0*/  IMAD.WIDE R2, R3, 0x4, R4 ;  /* 0x0000000403027825 */ /* 0x002fca00078e0204 */
[----:B------:R-:W-:Y:S01]  /*12b0*/  STG.E desc[UR4][R2.64], R29 ;  /* 0x0000001d02007986 */ /* 0x000fe2000c101904 */
[----:B------:R-:W-:Y:S05]  /*12c0*/  EXIT ;  /* 0x000000000000794d */ /* 0x000fea0003800000 */
.L_x_8:
[----:B------:R-:W-:-:S00]  /*12d0*/  BRA `(.L_x_8) ;  /* 0xfffffffc00fc7947 */ /* 0x000fc0000383ffff */
[----:B------:R-:W-:-:S00]  /*12e0*/  NOP ;  /* 0x0000000000007918 */ /* 0x000fc00000000000 */
        /* <DEDUP_REMOVED lines=9> */
.L_x_9:


//--------------------- .nv.shared.reserved.0     --------------------------
	.section	.nv.shared.reserved.0,"aw",@nobits
	.weak		__nv_reservedSMEM_offset_0_alias
	.size		__nv_reservedSMEM_offset_0_alias, 0, 64
	.other		__nv_reservedSMEM_offset_0_alias,@"STO_CUDA_RESERVED_SHARED STV_DEFAULT"
__nv_reservedSMEM_offset_0_alias:
	.zero		0
	.zero		64


//--------------------- .nv.constant0._Z16conv_kernel_bf16PKfS0_Pfiiiiii --------------------------
	.section	.nv.constant0._Z16conv_kernel_bf16PKfS0_Pfiiiiii,"a",@progbits
	.sectionflags	@""
	.align	4
.nv.constant0._Z16conv_kernel_bf16PKfS0_Pfiiiiii:
	.zero		944


//--------------------- SYMBOLS --------------------------

	.type		.nv.reservedSmem.offset0,@object
	.size		.nv.reservedSmem.offset0,0x4
